	.headerflags	@"EF_CUDA_TEXMODE_UNIFIED EF_CUDA_64BIT_ADDRESS EF_CUDA_ACCELERATORS EF_CUDA_SM90 EF_CUDA_VIRTUAL_SM(EF_CUDA_SM90)"
	.elftype	@"ET_EXEC"


//--------------------- .nv.info                  --------------------------
	.section	.nv.info,"",@"SHT_CUDA_INFO"
	.align	4


	//----- nvinfo : EIATTR_REGCOUNT
	.align		4
        /*0000*/ 	.byte	0x04, 0x2f
        /*0002*/ 	.short	(.L_3 - .L_2)
	.align		4
.L_2:
        /*0004*/ 	.word	index@(triton_poi_fused__native_batch_norm_legit_no_training_cat_relu_36)
        /*0008*/ 	.word	0x0000001c


	//----- nvinfo : EIATTR_MIN_STACK_SIZE
	.align		4
.L_3:
        /*000c*/ 	.byte	0x04, 0x12
        /*000e*/ 	.short	(.L_5 - .L_4)
	.align		4
.L_4:
        /*0010*/ 	.word	index@(triton_poi_fused__native_batch_norm_legit_no_training_cat_relu_36)
        /*0014*/ 	.word	0x00000000


	//----- nvinfo : EIATTR_FRAME_SIZE
	.align		4
.L_5:
        /*0018*/ 	.byte	0x04, 0x11
        /*001a*/ 	.short	(.L_7 - .L_6)
	.align		4
.L_6:
        /*001c*/ 	.word	index@(triton_poi_fused__native_batch_norm_legit_no_training_cat_relu_36)
        /*0020*/ 	.word	0x00000000


	//----- nvinfo : EIATTR_MIN_STACK_SIZE
	.align		4
.L_7:
        /*0024*/ 	.byte	0x04, 0x12
        /*0026*/ 	.short	(.L_9 - .L_8)
	.align		4
.L_8:
        /*0028*/ 	.word	index@(triton_poi_fused__native_batch_norm_legit_no_training_cat_relu_36)
        /*002c*/ 	.word	0x00000000
.L_9:


//--------------------- .nv.info.triton_poi_fused__native_batch_norm_legit_no_training_cat_relu_36 --------------------------
	.section	.nv.info.triton_poi_fused__native_batch_norm_legit_no_training_cat_relu_36,"",@"SHT_CUDA_INFO"
	.sectionflags	@""
	.align	4


	//----- nvinfo : EIATTR_CUDA_API_VERSION
	.align		4
        /*0000*/ 	.byte	0x04, 0x37
        /*0002*/ 	.short	(.L_11 - .L_10)
.L_10:
        /*0004*/ 	.word	0x0000007c


	//----- nvinfo : EIATTR_KPARAM_INFO
	.align		4
.L_11:
        /*0008*/ 	.byte	0x04, 0x17
        /*000a*/ 	.short	(.L_13 - .L_12)
.L_12:
        /*000c*/ 	.word	0x00000000
        /*0010*/ 	.short	0x0008
        /*0012*/ 	.short	0x0040
        /*0014*/ 	.byte	0x00, 0xf0, 0x11, 0x00


	//----- nvinfo : EIATTR_KPARAM_INFO
	.align		4
.L_13:
        /*0018*/ 	.byte	0x04, 0x17
        /*001a*/ 	.short	(.L_15 - .L_14)
.L_14:
        /*001c*/ 	.word	0x00000000
        /*0020*/ 	.short	0x0007
        /*0022*/ 	.short	0x0038
        /*0024*/ 	.byte	0x00, 0xf4, 0x21, 0x00


	//----- nvinfo : EIATTR_KPARAM_INFO
	.align		4
.L_15:
        /*0028*/ 	.byte	0x04, 0x17
        /*002a*/ 	.short	(.L_17 - .L_16)
.L_16:
        /*002c*/ 	.word	0x00000000
        /*0030*/ 	.short	0x0006
        /*0032*/ 	.short	0x0030
        /*0034*/ 	.byte	0x00, 0xf4, 0x21, 0x00


	//----- nvinfo : EIATTR_KPARAM_INFO
	.align		4
.L_17:
        /*0038*/ 	.byte	0x04, 0x17
        /*003a*/ 	.short	(.L_19 - .L_18)
.L_18:
        /*003c*/ 	.word	0x00000000
        /*0040*/ 	.short	0x0005
        /*0042*/ 	.short	0x0028
        /*0044*/ 	.byte	0x00, 0xf4, 0x21, 0x00


	//----- nvinfo : EIATTR_KPARAM_INFO
	.align		4
.L_19:
        /*0048*/ 	.byte	0x04, 0x17
        /*004a*/ 	.short	(.L_21 - .L_20)
.L_20:
        /*004c*/ 	.word	0x00000000
        /*0050*/ 	.short	0x0004
        /*0052*/ 	.short	0x0020
        /*0054*/ 	.byte	0x00, 0xf4, 0x21, 0x00


	//----- nvinfo : EIATTR_KPARAM_INFO
	.align		4
.L_21:
        /*0058*/ 	.byte	0x04, 0x17
        /*005a*/ 	.short	(.L_23 - .L_22)
.L_22:
        /*005c*/ 	.word	0x00000000
        /*0060*/ 	.short	0x0003
        /*0062*/ 	.short	0x0018
        /*0064*/ 	.byte	0x00, 0xf4, 0x21, 0x00


	//----- nvinfo : EIATTR_KPARAM_INFO
	.align		4
.L_23:
        /*0068*/ 	.byte	0x04, 0x17
        /*006a*/ 	.short	(.L_25 - .L_24)
.L_24:
        /*006c*/ 	.word	0x00000000
        /*0070*/ 	.short	0x0002
        /*0072*/ 	.short	0x0010
        /*0074*/ 	.byte	0x00, 0xf4, 0x21, 0x00


	//----- nvinfo : EIATTR_KPARAM_INFO
	.align		4
.L_25:
        /*0078*/ 	.byte	0x04, 0x17
        /*007a*/ 	.short	(.L_27 - .L_26)
.L_26:
        /*007c*/ 	.word	0x00000000
        /*0080*/ 	.short	0x0001
        /*0082*/ 	.short	0x0008
        /*0084*/ 	.byte	0x00, 0xf4, 0x21, 0x00


	//----- nvinfo : EIATTR_KPARAM_INFO
	.align		4
.L_27:
        /*0088*/ 	.byte	0x04, 0x17
        /*008a*/ 	.short	(.L_29 - .L_28)
.L_28:
        /*008c*/ 	.word	0x00000000
        /*0090*/ 	.short	0x0000
        /*0092*/ 	.short	0x0000
        /*0094*/ 	.byte	0x00, 0xf4, 0x21, 0x00


	//----- nvinfo : EIATTR_SPARSE_MMA_MASK
	.align		4
.L_29:
        /*0098*/ 	.byte	0x03, 0x50
        /*009a*/ 	.short	0x0000


	//----- nvinfo : EIATTR_MAXREG_COUNT
	.align		4
        /*009c*/ 	.byte	0x03, 0x1b
        /*009e*/ 	.short	0x00ff


	//----- nvinfo : EIATTR_EXIT_INSTR_OFFSETS
	.align		4
        /*00a0*/ 	.byte	0x04, 0x1c
        /*00a2*/ 	.short	(.L_31 - .L_30)


	//   ....[0]....
.L_30:
        /*00a4*/ 	.word	0x00000680


	//   ....[1]....
        /*00a8*/ 	.word	0x000006a0


	//----- nvinfo : EIATTR_REQNTID
	.align		4
.L_31:
        /*00ac*/ 	.byte	0x04, 0x10
        /*00ae*/ 	.short	(.L_33 - .L_32)
.L_32:
        /*00b0*/ 	.word	0x00000080
        /*00b4*/ 	.word	0x00000001
        /*00b8*/ 	.word	0x00000001


	//----- nvinfo : EIATTR_CBANK_PARAM_SIZE
	.align		4
.L_33:
        /*00bc*/ 	.byte	0x03, 0x19
        /*00be*/ 	.short	0x0044


	//----- nvinfo : EIATTR_PARAM_CBANK
	.align		4
        /*00c0*/ 	.byte	0x04, 0x0a
        /*00c2*/ 	.short	(.L_35 - .L_34)
	.align		4
.L_34:
        /*00c4*/ 	.word	index@(.nv.constant0.triton_poi_fused__native_batch_norm_legit_no_training_cat_relu_36)
        /*00c8*/ 	.short	0x0210
        /*00ca*/ 	.short	0x0044


	//----- nvinfo : EIATTR_SW_WAR
	.align		4
.L_35:
        /*00cc*/ 	.byte	0x04, 0x36
        /*00ce*/ 	.short	(.L_37 - .L_36)
.L_36:
        /*00d0*/ 	.word	0x00000008
.L_37:


//--------------------- .nv.callgraph             --------------------------
	.section	.nv.callgraph,"",@"SHT_CUDA_CALLGRAPH"
	.align	4
	.sectionentsize	8
	.align		4
        /*0000*/ 	.word	0x00000000
	.align		4
        /*0004*/ 	.word	0xffffffff
	.align		4
        /*0008*/ 	.word	0x00000000
	.align		4
        /*000c*/ 	.word	0xfffffffe
	.align		4
        /*0010*/ 	.word	0x00000000
	.align		4
        /*0014*/ 	.word	0xfffffffd
	.align		4
        /*0018*/ 	.word	0x00000000
	.align		4
        /*001c*/ 	.word	0xfffffffc


//--------------------- .nv.constant4             --------------------------
	.section	.nv.constant4,"a",@progbits
	.align	8
	.align		8
.nv.constant4:
        /*0000*/ 	.dword	_$_str
	.align		8
        /*0008*/ 	.dword	_$_str_$_2


//--------------------- .text.triton_poi_fused__native_batch_norm_legit_no_training_cat_relu_36 --------------------------
	.section	.text.triton_poi_fused__native_batch_norm_legit_no_training_cat_relu_36,"ax",@progbits
	.align	128
        .global         triton_poi_fused__native_batch_norm_legit_no_training_cat_relu_36
        .type           triton_poi_fused__native_batch_norm_legit_no_training_cat_relu_36,@function
        .size           triton_poi_fused__native_batch_norm_legit_no_training_cat_relu_36,(.L_x_1 - triton_poi_fused__native_batch_norm_legit_no_training_cat_relu_36)
        .other          triton_poi_fused__native_batch_norm_legit_no_training_cat_relu_36,@"STO_CUDA_ENTRY STV_DEFAULT"
triton_poi_fused__native_batch_norm_legit_no_training_cat_relu_36:
.text.triton_poi_fused__native_batch_norm_legit_no_training_cat_relu_36:
[----:B------:R-:W0:Y:S01]  /*0000*/  LDC R1, c[0x0][0x28] ;  /* 0x00000a00ff017b82 */ /* 0x000e220000000800 */
[----:B------:R-:W1:Y:S07]  /*0010*/  S2R R0, SR_TID.X ;  /* 0x0000000000007919 */ /* 0x000e6e0000002100 */
[----:B------:R-:W2:Y:S01]  /*0020*/  LDC.64 R4, c[0x0][0x228] ;  /* 0x00008a00ff047b82 */ /* 0x000ea20000000a00 */
[----:B------:R-:W-:Y:S01]  /*0030*/  IMAD.MOV.U32 R6, RZ, RZ, RZ ;  /* 0x000000ffff067224 */ /* 0x000fe200078e00ff */
[----:B------:R-:W-:Y:S01]  /*0040*/  ULDC.64 UR4, c[0x0][0x208] ;  /* 0x0000820000047ab9 */ /* 0x000fe20000000a00 */
[----:B------:R-:W3:Y:S01]  /*0050*/  S2R R3, SR_CTAID.X ;  /* 0x0000000000037919 */ /* 0x000ee20000002500 */
[----:B------:R-:W-:Y:S01]  /*0060*/  HFMA2.MMA R10, -RZ, RZ, 0, 0 ;  /* 0x00000000ff0a7435 */ /* 0x000fe200000001ff */
[----:B------:R-:W-:-:S03]  /*0070*/  ULDC.64 UR6, c[0x0][0x218] ;  /* 0x0000860000067ab9 */ /* 0x000fc60000000a00 */
[----:B------:R-:W4:Y:S01]  /*0080*/  LDC.64 R14, c[0x0][0x220] ;  /* 0x00008800ff0e7b82 */ /* 0x000f220000000a00 */
[----:B-1----:R-:W-:-:S05]  /*0090*/  IMAD.SHL.U32 R0, R0, 0x2, RZ ;  /* 0x0000000200007824 */ /* 0x002fca00078e00ff */
[----:B------:R-:W-:-:S05]  /*00a0*/  LOP3.LUT R0, R0, 0xfe, RZ, 0xc0, !PT ;  /* 0x000000fe00007812 */ /* 0x000fca00078ec0ff */
[----:B---3--:R-:W-:-:S05]  /*00b0*/  IMAD R0, R3, 0x100, R0 ;  /* 0x0000010003007824 */ /* 0x008fca00078e0200 */
[----:B------:R-:W-:Y:S02]  /*00c0*/  SHF.R.S32.HI R3, RZ, 0x1f, R0 ;  /* 0x0000001fff037819 */ /* 0x000fe40000011400 */
[----:B------:R-:W-:Y:S02]  /*00d0*/  ISETP.GE.AND P0, PT, R0, 0xfa00, PT ;  /* 0x0000fa000000780c */ /* 0x000fe40003f06270 */
[----:B------:R-:W-:-:S04]  /*00e0*/  LEA.HI R3, R3, R0, RZ, 0x6 ;  /* 0x0000000003037211 */ /* 0x000fc800078f30ff */
[----:B------:R-:W-:-:S05]  /*00f0*/  SHF.R.S32.HI R11, RZ, 0x6, R3 ;  /* 0x00000006ff0b7819 */ /* 0x000fca0000011403 */
[----:B------:R-:W-:-:S05]  /*0100*/  IMAD.HI R2, R11, 0x10624dd3, RZ ;  /* 0x10624dd30b027827 */ /* 0x000fca00078e02ff */
[----:B------:R-:W-:-:S04]  /*0110*/  SHF.R.U32.HI R7, RZ, 0x1f, R2 ;  /* 0x0000001fff077819 */ /* 0x000fc80000011602 */
[----:B------:R-:W-:-:S05]  /*0120*/  LEA.HI.SX32 R2, R2, R7, 0x1c ;  /* 0x0000000702027211 */ /* 0x000fca00078fe2ff */
[----:B------:R-:W-:-:S04]  /*0130*/  IMAD R11, R2, -0xfa, R11 ;  /* 0xffffff06020b7824 */ /* 0x000fc800078e020b */
[----:B--2---:R-:W-:-:S05]  /*0140*/  IMAD.WIDE R4, R11, 0x4, R4 ;  /* 0x000000040b047825 */ /* 0x004fca00078e0204 */
[----:B------:R-:W2:Y:S01]  /*0150*/  @!P0 LDG.E.EL R6, desc[UR4][R4.64] ;  /* 0x0000000404068981 */ /* 0x000ea2000c2e1900 */
[----:B------:R-:W-:-:S03]  /*0160*/  IMAD.HI R2, R0, 0x10624dd3, RZ ;  /* 0x10624dd300027827 */ /* 0x000fc600078e02ff */
[----:B------:R1:W3:Y:S01]  /*0170*/  @!P0 LDG.E.EL R10, desc[UR4][R4.64] ;  /* 0x00000004040a8981 */ /* 0x0002e2000c2e1900 */
[----:B------:R-:W-:Y:S01]  /*0180*/  IMAD.SHL.U32 R8, R11, 0x40, RZ ;  /* 0x000000400b087824 */ /* 0x000fe200078e00ff */
[----:B------:R-:W-:-:S04]  /*0190*/  SHF.R.U32.HI R7, RZ, 0x1f, R2 ;  /* 0x0000001fff077819 */ /* 0x000fc80000011602 */
[----:B------:R-:W-:Y:S02]  /*01a0*/  LEA.HI.SX32 R17, R2, R7, 0x16 ;  /* 0x0000000702117211 */ /* 0x000fe400078fb2ff */
[----:B------:R-:W-:Y:S02]  /*01b0*/  LOP3.LUT R7, R3, 0xffffffc0, RZ, 0xc0, !PT ;  /* 0xffffffc003077812 */ /* 0x000fe400078ec0ff */
[----:B------:R-:W5:Y:S01]  /*01c0*/  LDC.64 R2, c[0x0][0x210] ;  /* 0x00008400ff027b82 */ /* 0x000f620000000a00 */
[C---:B------:R-:W-:Y:S02]  /*01d0*/  IMAD R9, R17.reuse, 0x300, RZ ;  /* 0x0000030011097824 */ /* 0x040fe400078e02ff */
[----:B------:R-:W-:Y:S02]  /*01e0*/  IMAD.IADD R7, R0, 0x1, -R7 ;  /* 0x0000000100077824 */ /* 0x000fe400078e0a07 */
[----:B-1----:R-:W-:Y:S01]  /*01f0*/  IMAD R4, R17, -0x3e80, R0 ;  /* 0xffffc18011047824 */ /* 0x002fe200078e0200 */
[----:B------:R-:W-:-:S02]  /*0200*/  SHF.R.S32.HI R13, RZ, 0x1f, R9 ;  /* 0x0000001fff0d7819 */ /* 0x000fc40000011409 */
[----:B------:R-:W-:Y:S01]  /*0210*/  IADD3 R18, P1, P2, R8, R7, R9 ;  /* 0x0000000708127210 */ /* 0x000fe20007a3e009 */
[----:B------:R-:W-:Y:S01]  /*0220*/  IMAD R25, R17, 0x3b80, R4 ;  /* 0x00003b8011197824 */ /* 0x000fe200078e0204 */
[----:B------:R-:W-:Y:S02]  /*0230*/  SHF.R.S32.HI R8, RZ, 0x1f, R8 ;  /* 0x0000001fff087819 */ /* 0x000fe40000011408 */
[----:B------:R-:W-:Y:S02]  /*0240*/  CS2R R4, SRZ ;  /* 0x0000000000047805 */ /* 0x000fe4000001ff00 */
[----:B------:R-:W-:Y:S02]  /*0250*/  SHF.R.S32.HI R7, RZ, 0x1f, R7 ;  /* 0x0000001fff077819 */ /* 0x000fe40000011407 */
[----:B------:R-:W-:Y:S02]  /*0260*/  LEA R16, P3, R18, UR6, 0x2 ;  /* 0x0000000612107c11 */ /* 0x000fe4000f8610ff */
[----:B------:R-:W-:-:S02]  /*0270*/  IADD3.X R7, R8, R7, R13, P1, P2 ;  /* 0x0000000708077210 */ /* 0x000fc40000fe440d */
[----:B------:R-:W1:Y:S01]  /*0280*/  LDC.64 R12, c[0x0][0x230] ;  /* 0x00008c00ff0c7b82 */ /* 0x000e620000000a00 */
[C---:B------:R-:W-:Y:S02]  /*0290*/  ISETP.GE.AND P2, PT, R11.reuse, 0xee, PT ;  /* 0x000000ee0b00780c */ /* 0x040fe40003f46270 */
[----:B------:R-:W-:Y:S02]  /*02a0*/  ISETP.GT.AND P1, PT, R11, 0xed, !P0 ;  /* 0x000000ed0b00780c */ /* 0x000fe40004724270 */
[----:B------:R-:W-:Y:S01]  /*02b0*/  ISETP.LT.AND P4, PT, R0, 0xfa00, !P2 ;  /* 0x0000fa000000780c */ /* 0x000fe20005781270 */
[----:B-----5:R-:W-:Y:S01]  /*02c0*/  IMAD.WIDE R24, R25, 0x4, R2 ;  /* 0x0000000419187825 */ /* 0x020fe200078e0202 */
[----:B------:R-:W-:Y:S01]  /*02d0*/  CS2R R2, SRZ ;  /* 0x0000000000027805 */ /* 0x000fe2000001ff00 */
[----:B------:R-:W5:Y:S01]  /*02e0*/  LDC.64 R8, c[0x0][0x238] ;  /* 0x00008e00ff087b82 */ /* 0x000f620000000a00 */
[----:B------:R-:W-:Y:S01]  /*02f0*/  LEA.HI.X R17, R18, UR7, R7, 0x2, P3 ;  /* 0x0000000712117c11 */ /* 0x000fe200098f1407 */
[----:B----4-:R-:W-:Y:S01]  /*0300*/  IMAD.WIDE R22, R11, 0x4, R14 ;  /* 0x000000040b167825 */ /* 0x010fe200078e020e */
[----:B------:R-:W-:-:S02]  /*0310*/  MOV R7, RZ ;  /* 0x000000ff00077202 */ /* 0x000fc40000000f00 */
[----:B------:R-:W-:-:S03]  /*0320*/  CS2R R14, SRZ ;  /* 0x00000000000e7805 */ /* 0x000fc6000001ff00 */
[----:B------:R-:W4:Y:S04]  /*0330*/  @P1 LDG.E.64 R4, desc[UR4][R16.64+-0xee00] ;  /* 0xff12000410041981 */ /* 0x000f28000c1e1b00 */
[----:B------:R-:W4:Y:S01]  /*0340*/  @P4 LDG.E.64 R2, desc[UR4][R24.64] ;  /* 0x0000000418024981 */ /* 0x000f22000c1e1b00 */
[----:B-1----:R-:W-:-:S03]  /*0350*/  IMAD.WIDE R12, R11, 0x4, R12 ;  /* 0x000000040b0c7825 */ /* 0x002fc600078e020c */
[----:B------:R-:W4:Y:S04]  /*0360*/  @!P0 LDG.E.EL R7, desc[UR4][R22.64] ;  /* 0x0000000416078981 */ /* 0x000f28000c2e1900 */
[----:B------:R-:W4:Y:S01]  /*0370*/  @!P0 LDG.E.EL R14, desc[UR4][R22.64] ;  /* 0x00000004160e8981 */ /* 0x000f22000c2e1900 */
[----:B-----5:R-:W-:Y:S01]  /*0380*/  IMAD.WIDE R8, R11, 0x4, R8 ;  /* 0x000000040b087825 */ /* 0x020fe200078e0208 */
[----:B------:R-:W-:-:S03]  /*0390*/  HFMA2.MMA R11, -RZ, RZ, 0, 0 ;  /* 0x00000000ff0b7435 */ /* 0x000fc600000001ff */
[----:B------:R-:W-:Y:S01]  /*03a0*/  IMAD.MOV.U32 R20, RZ, RZ, RZ ;  /* 0x000000ffff147224 */ /* 0x000fe200078e00ff */
[----:B------:R-:W5:Y:S01]  /*03b0*/  @!P0 LDG.E.EL R15, desc[UR4][R8.64] ;  /* 0x00000004080f8981 */ /* 0x000f62000c2e1900 */
[----:B------:R-:W-:-:S04]  /*03c0*/  IMAD.MOV.U32 R18, RZ, RZ, RZ ;  /* 0x000000ffff127224 */ /* 0x000fc800078e00ff */
[----:B------:R-:W5:Y:S04]  /*03d0*/  @!P0 LDG.E.EL R20, desc[UR4][R12.64] ;  /* 0x000000040c148981 */ /* 0x000f68000c2e1900 */
[----:B------:R1:W5:Y:S04]  /*03e0*/  @!P0 LDG.E.EL R18, desc[UR4][R12.64] ;  /* 0x000000040c128981 */ /* 0x000368000c2e1900 */
[----:B------:R1:W5:Y:S01]  /*03f0*/  @!P0 LDG.E.EL R11, desc[UR4][R8.64] ;  /* 0x00000004080b8981 */ /* 0x000362000c2e1900 */
[----:B------:R-:W-:Y:S01]  /*0400*/  IMAD.MOV.U32 R21, RZ, RZ, 0x3e800000 ;  /* 0x3e800000ff157424 */ /* 0x000fe200078e00ff */
[----:B01----:R-:W0:Y:S08]  /*0410*/  LDC.64 R12, c[0x0][0x240] ;  /* 0x00009000ff0c7b82 */ /* 0x003e300000000a00 */
[----:B------:R-:W1:Y:S01]  /*0420*/  LDC.64 R8, c[0x0][0x248] ;  /* 0x00009200ff087b82 */ /* 0x000e620000000a00 */
[----:B0-----:R-:W-:-:S04]  /*0430*/  IMAD.WIDE R12, R0, 0x4, R12 ;  /* 0x00000004000c7825 */ /* 0x001fc800078e020c */
[----:B-1----:R-:W-:-:S04]  /*0440*/  IMAD.WIDE R8, R0, 0x4, R8 ;  /* 0x0000000400087825 */ /* 0x002fc800078e0208 */
[----:B--2---:R-:W-:-:S04]  /*0450*/  FADD R6, R6, 9.9999997473787516356e-06 ;  /* 0x3727c5ac06067421 */ /* 0x004fc80000000000 */
[----:B------:R-:W0:Y:S01]  /*0460*/  MUFU.SQRT R16, R6 ;  /* 0x0000000600107308 */ /* 0x000e220000002000 */
[----:B---3--:R-:W-:-:S07]  /*0470*/  FADD R10, R10, 9.9999997473787516356e-06 ;  /* 0x3727c5ac0a0a7421 */ /* 0x008fce0000000000 */
[----:B------:R-:W1:Y:S01]  /*0480*/  MUFU.SQRT R17, R10 ;  /* 0x0000000a00117308 */ /* 0x000e620000002000 */
[C---:B0-----:R-:W-:Y:S02]  /*0490*/  FSETP.GT.AND P6, PT, R16.reuse, 8.50705917302346158658e+37, PT ;  /* 0x7e8000001000780b */ /* 0x041fe40003fc4000 */
[----:B------:R-:W-:Y:S02]  /*04a0*/  FSETP.GEU.AND P3, PT, R16, 1.175494350822287508e-38, PT ;  /* 0x008000001000780b */ /* 0x000fe40003f6e000 */
[----:B------:R-:W-:Y:S02]  /*04b0*/  FSEL R19, R21, 1, P6 ;  /* 0x3f80000015137808 */ /* 0x000fe40003000000 */
[----:B-1----:R-:W-:-:S07]  /*04c0*/  FSETP.GT.AND P5, PT, R17, 8.50705917302346158658e+37, PT ;  /* 0x7e8000001100780b */ /* 0x002fce0003fa4000 */
[----:B------:R-:W-:Y:S01]  /*04d0*/  @P6 FMUL R16, R16, 0.25 ;  /* 0x3e80000010106820 */ /* 0x000fe20000400000 */
[----:B------:R-:W-:-:S03]  /*04e0*/  FSETP.GEU.AND P6, PT, R17, 1.175494350822287508e-38, PT ;  /* 0x008000001100780b */ /* 0x000fc60003fce000 */
[----:B------:R-:W-:Y:S02]  /*04f0*/  @!P3 FMUL R16, R16, 16777216 ;  /* 0x4b8000001010b820 */ /* 0x000fe40000400000 */
[----:B------:R-:W-:-:S08]  /*0500*/  @P5 FMUL R17, R17, 0.25 ;  /* 0x3e80000011115820 */ /* 0x000fd00000400000 */
[----:B------:R-:W-:Y:S01]  /*0510*/  @!P6 FMUL R17, R17, 16777216 ;  /* 0x4b8000001111e820 */ /* 0x000fe20000400000 */
[----:B------:R-:W0:Y:S01]  /*0520*/  MUFU.RCP R16, R16 ;  /* 0x0000001000107308 */ /* 0x000e220000001000 */
[----:B------:R-:W-:-:S07]  /*0530*/  FSEL R6, R21, 1, P5 ;  /* 0x3f80000015067808 */ /* 0x000fce0002800000 */
[----:B------:R-:W1:Y:S01]  /*0540*/  MUFU.RCP R17, R17 ;  /* 0x0000001100117308 */ /* 0x000e620000001000 */
[----:B----4-:R-:W-:Y:S02]  /*0550*/  SEL R2, R2, RZ, P4 ;  /* 0x000000ff02027207 */ /* 0x010fe40002000000 */
[----:B------:R-:W-:Y:S01]  /*0560*/  SEL R3, R3, RZ, P4 ;  /* 0x000000ff03037207 */ /* 0x000fe20002000000 */
[----:B------:R-:W-:Y:S01]  /*0570*/  @!P3 FMUL R19, R19, 16777216 ;  /* 0x4b8000001313b820 */ /* 0x000fe20000400000 */
[----:B------:R-:W-:Y:S01]  /*0580*/  @P2 SEL R2, R4, RZ, P1 ;  /* 0x000000ff04022207 */ /* 0x000fe20000800000 */
[----:B------:R-:W-:Y:S01]  /*0590*/  @!P6 FMUL R6, R6, 16777216 ;  /* 0x4b8000000606e820 */ /* 0x000fe20000400000 */
[----:B------:R-:W-:Y:S01]  /*05a0*/  @P2 SEL R3, R5, RZ, P1 ;  /* 0x000000ff05032207 */ /* 0x000fe20000800000 */
[----:B0-----:R-:W-:Y:S02]  /*05b0*/  FMUL R16, R16, R19 ;  /* 0x0000001310107220 */ /* 0x001fe40000400000 */
[----:B------:R-:W-:-:S02]  /*05c0*/  FADD R7, R2, -R7 ;  /* 0x8000000702077221 */ /* 0x000fc40000000000 */
[----:B------:R-:W-:Y:S01]  /*05d0*/  FADD R14, R3, -R14 ;  /* 0x8000000e030e7221 */ /* 0x000fe20000000000 */
[----:B-1----:R-:W-:Y:S01]  /*05e0*/  FMUL R17, R17, R6 ;  /* 0x0000000611117220 */ /* 0x002fe20000400000 */
[----:B------:R-:W-:-:S03]  /*05f0*/  FMUL R16, R7, R16 ;  /* 0x0000001007107220 */ /* 0x000fc60000400000 */
[----:B------:R-:W-:Y:S01]  /*0600*/  FMUL R14, R14, R17 ;  /* 0x000000110e0e7220 */ /* 0x000fe20000400000 */
[----:B-----5:R-:W-:Y:S01]  /*0610*/  FFMA R15, R16, R20, R15 ;  /* 0x00000014100f7223 */ /* 0x020fe2000000000f */
[----:B------:R0:W-:Y:S02]  /*0620*/  @!P0 STG.E.64 desc[UR4][R12.64], R2 ;  /* 0x000000020c008986 */ /* 0x0001e4000c101b04 */
[----:B------:R-:W-:Y:S02]  /*0630*/  FFMA R11, R14, R18, R11 ;  /* 0x000000120e0b7223 */ /* 0x000fe4000000000b */
[----:B------:R-:W-:-:S03]  /*0640*/  FSETP.GEU.AND P1, PT, R15, RZ, PT ;  /* 0x000000ff0f00720b */ /* 0x000fc60003f2e000 */
[----:B------:R-:W-:Y:S02]  /*0650*/  FSETP.GEU.AND P2, PT, R11, RZ, PT ;  /* 0x000000ff0b00720b */ /* 0x000fe40003f4e000 */
[----:B------:R-:W-:Y:S02]  /*0660*/  FSEL R10, R15, RZ, P1 ;  /* 0x000000ff0f0a7208 */ /* 0x000fe40000800000 */
[----:B------:R-:W-:Y:S01]  /*0670*/  FSEL R11, R11, RZ, P2 ;  /* 0x000000ff0b0b7208 */ /* 0x000fe20001000000 */
[----:B0-----:R-:W-:Y:S08]  /*0680*/  @P0 EXIT ;  /* 0x000000000000094d */ /* 0x001ff00003800000 */
[----:B------:R-:W-:Y:S01]  /*0690*/  STG.E.64 desc[UR4][R8.64], R10 ;  /* 0x0000000a08007986 */ /* 0x000fe2000c101b04 */
[----:B------:R-:W-:Y:S05]  /*06a0*/  EXIT ;  /* 0x000000000000794d */ /* 0x000fea0003800000 */
.L_x_0:
[----:B------:R-:W-:-:S00]  /*06b0*/  BRA `(.L_x_0) ;  /* 0xfffffffc00fc7947 */ /* 0x000fc0000383ffff */
[----:B------:R-:W-:-:S00]  /*06c0*/  NOP ;  /* 0x0000000000007918 */ /* 0x000fc00000000000 */
        /* <DEDUP_REMOVED lines=11> */
.L_x_1:


//--------------------- .nv.global.init           --------------------------
	.section	.nv.global.init,"aw",@progbits
.nv.global.init:
	.type		_$_str,@object
	.size		_$_str,(_$_str_$_2 - _$_str)
_$_str:
        /*0000*/ 	.byte	0x5f, 0x5f, 0x43, 0x55, 0x44, 0x41, 0x5f, 0x46, 0x54, 0x5a, 0x00
	.type		_$_str_$_2,@object
	.size		_$_str_$_2,(.L_1 - _$_str_$_2)
_$_str_$_2:
        /*000b*/ 	.byte	0x5f, 0x5f, 0x43, 0x55, 0x44, 0x41, 0x5f, 0x50, 0x52, 0x45, 0x43, 0x5f, 0x53, 0x51, 0x52, 0x54
        /*001b*/ 	.byte	0x00
.L_1:


//--------------------- .nv.constant0.triton_poi_fused__native_batch_norm_legit_no_training_cat_relu_36 --------------------------
	.section	.nv.constant0.triton_poi_fused__native_batch_norm_legit_no_training_cat_relu_36,"a",@progbits
	.sectionflags	@""
	.align	4
.nv.constant0.triton_poi_fused__native_batch_norm_legit_no_training_cat_relu_36:
	.zero		596
